	.headerflags	@"EF_CUDA_TEXMODE_UNIFIED EF_CUDA_64BIT_ADDRESS EF_CUDA_ACCELERATORS EF_CUDA_SM90 EF_CUDA_VIRTUAL_SM(EF_CUDA_SM90)"
	.elftype	@"ET_EXEC"


//--------------------- .nv.info                  --------------------------
	.section	.nv.info,"",@"SHT_CUDA_INFO"
	.align	4


	//----- nvinfo : EIATTR_REGCOUNT
	.align		4
        /*0000*/ 	.byte	0x04, 0x2f
        /*0002*/ 	.short	(.L_1 - .L_0)
	.align		4
.L_0:
        /*0004*/ 	.word	index@(triton_poi_fused_max_pool2d_with_indices_18)
        /*0008*/ 	.word	0x0000001a


	//----- nvinfo : EIATTR_MIN_STACK_SIZE
	.align		4
.L_1:
        /*000c*/ 	.byte	0x04, 0x12
        /*000e*/ 	.short	(.L_3 - .L_2)
	.align		4
.L_2:
        /*0010*/ 	.word	index@(triton_poi_fused_max_pool2d_with_indices_18)
        /*0014*/ 	.word	0x00000000


	//----- nvinfo : EIATTR_FRAME_SIZE
	.align		4
.L_3:
        /*0018*/ 	.byte	0x04, 0x11
        /*001a*/ 	.short	(.L_5 - .L_4)
	.align		4
.L_4:
        /*001c*/ 	.word	index@(triton_poi_fused_max_pool2d_with_indices_18)
        /*0020*/ 	.word	0x00000000


	//----- nvinfo : EIATTR_MIN_STACK_SIZE
	.align		4
.L_5:
        /*0024*/ 	.byte	0x04, 0x12
        /*0026*/ 	.short	(.L_7 - .L_6)
	.align		4
.L_6:
        /*0028*/ 	.word	index@(triton_poi_fused_max_pool2d_with_indices_18)
        /*002c*/ 	.word	0x00000000
.L_7:


//--------------------- .nv.info.triton_poi_fused_max_pool2d_with_indices_18 --------------------------
	.section	.nv.info.triton_poi_fused_max_pool2d_with_indices_18,"",@"SHT_CUDA_INFO"
	.sectionflags	@""
	.align	4


	//----- nvinfo : EIATTR_CUDA_API_VERSION
	.align		4
        /*0000*/ 	.byte	0x04, 0x37
        /*0002*/ 	.short	(.L_9 - .L_8)
.L_8:
        /*0004*/ 	.word	0x0000007c


	//----- nvinfo : EIATTR_KPARAM_INFO
	.align		4
.L_9:
        /*0008*/ 	.byte	0x04, 0x17
        /*000a*/ 	.short	(.L_11 - .L_10)
.L_10:
        /*000c*/ 	.word	0x00000000
        /*0010*/ 	.short	0x0004
        /*0012*/ 	.short	0x001c
        /*0014*/ 	.byte	0x00, 0xf0, 0x11, 0x00


	//----- nvinfo : EIATTR_KPARAM_INFO
	.align		4
.L_11:
        /*0018*/ 	.byte	0x04, 0x17
        /*001a*/ 	.short	(.L_13 - .L_12)
.L_12:
        /*001c*/ 	.word	0x00000000
        /*0020*/ 	.short	0x0003
        /*0022*/ 	.short	0x0018
        /*0024*/ 	.byte	0x00, 0xf0, 0x11, 0x00


	//----- nvinfo : EIATTR_KPARAM_INFO
	.align		4
.L_13:
        /*0028*/ 	.byte	0x04, 0x17
        /*002a*/ 	.short	(.L_15 - .L_14)
.L_14:
        /*002c*/ 	.word	0x00000000
        /*0030*/ 	.short	0x0002
        /*0032*/ 	.short	0x0010
        /*0034*/ 	.byte	0x00, 0xf4, 0x21, 0x00


	//----- nvinfo : EIATTR_KPARAM_INFO
	.align		4
.L_15:
        /*0038*/ 	.byte	0x04, 0x17
        /*003a*/ 	.short	(.L_17 - .L_16)
.L_16:
        /*003c*/ 	.word	0x00000000
        /*0040*/ 	.short	0x0001
        /*0042*/ 	.short	0x0008
        /*0044*/ 	.byte	0x00, 0xf4, 0x21, 0x00


	//----- nvinfo : EIATTR_KPARAM_INFO
	.align		4
.L_17:
        /*0048*/ 	.byte	0x04, 0x17
        /*004a*/ 	.short	(.L_19 - .L_18)
.L_18:
        /*004c*/ 	.word	0x00000000
        /*0050*/ 	.short	0x0000
        /*0052*/ 	.short	0x0000
        /*0054*/ 	.byte	0x00, 0xf4, 0x21, 0x00


	//----- nvinfo : EIATTR_SPARSE_MMA_MASK
	.align		4
.L_19:
        /*0058*/ 	.byte	0x03, 0x50
        /*005a*/ 	.short	0x0000


	//----- nvinfo : EIATTR_MAXREG_COUNT
	.align		4
        /*005c*/ 	.byte	0x03, 0x1b
        /*005e*/ 	.short	0x00ff


	//----- nvinfo : EIATTR_EXIT_INSTR_OFFSETS
	.align		4
        /*0060*/ 	.byte	0x04, 0x1c
        /*0062*/ 	.short	(.L_21 - .L_20)


	//   ....[0]....
.L_20:
        /*0064*/ 	.word	0x000005a0


	//   ....[1]....
        /*0068*/ 	.word	0x000005c0


	//----- nvinfo : EIATTR_REQNTID
	.align		4
.L_21:
        /*006c*/ 	.byte	0x04, 0x10
        /*006e*/ 	.short	(.L_23 - .L_22)
.L_22:
        /*0070*/ 	.word	0x00000080
        /*0074*/ 	.word	0x00000001
        /*0078*/ 	.word	0x00000001


	//----- nvinfo : EIATTR_CBANK_PARAM_SIZE
	.align		4
.L_23:
        /*007c*/ 	.byte	0x03, 0x19
        /*007e*/ 	.short	0x0020


	//----- nvinfo : EIATTR_PARAM_CBANK
	.align		4
        /*0080*/ 	.byte	0x04, 0x0a
        /*0082*/ 	.short	(.L_25 - .L_24)
	.align		4
.L_24:
        /*0084*/ 	.word	index@(.nv.constant0.triton_poi_fused_max_pool2d_with_indices_18)
        /*0088*/ 	.short	0x0210
        /*008a*/ 	.short	0x0020


	//----- nvinfo : EIATTR_SW_WAR
	.align		4
.L_25:
        /*008c*/ 	.byte	0x04, 0x36
        /*008e*/ 	.short	(.L_27 - .L_26)
.L_26:
        /*0090*/ 	.word	0x00000008
.L_27:


//--------------------- .nv.callgraph             --------------------------
	.section	.nv.callgraph,"",@"SHT_CUDA_CALLGRAPH"
	.align	4
	.sectionentsize	8
	.align		4
        /*0000*/ 	.word	0x00000000
	.align		4
        /*0004*/ 	.word	0xffffffff
	.align		4
        /*0008*/ 	.word	0x00000000
	.align		4
        /*000c*/ 	.word	0xfffffffe
	.align		4
        /*0010*/ 	.word	0x00000000
	.align		4
        /*0014*/ 	.word	0xfffffffd
	.align		4
        /*0018*/ 	.word	0x00000000
	.align		4
        /*001c*/ 	.word	0xfffffffc


//--------------------- .text.triton_poi_fused_max_pool2d_with_indices_18 --------------------------
	.section	.text.triton_poi_fused_max_pool2d_with_indices_18,"ax",@progbits
	.sectionflags	@"SHF_BARRIERS=1"
	.align	128
        .global         triton_poi_fused_max_pool2d_with_indices_18
        .type           triton_poi_fused_max_pool2d_with_indices_18,@function
        .size           triton_poi_fused_max_pool2d_with_indices_18,(.L_x_1 - triton_poi_fused_max_pool2d_with_indices_18)
        .other          triton_poi_fused_max_pool2d_with_indices_18,@"STO_CUDA_ENTRY STV_DEFAULT"
triton_poi_fused_max_pool2d_with_indices_18:
.text.triton_poi_fused_max_pool2d_with_indices_18:
[----:B------:R-:W0:Y:S02]  /*0000*/  LDC R1, c[0x0][0x28] ;  /* 0x00000a00ff017b82 */ /* 0x000e240000000800 */
[----:B------:R-:W1:Y:S01]  /*0010*/  S2R R0, SR_CTAID.Y ;  /* 0x0000000000007919 */ /* 0x000e620000002600 */
[----:B------:R-:W2:Y:S01]  /*0020*/  LDC.64 R10, c[0x0][0x210] ;  /* 0x00008400ff0a7b82 */ /* 0x000ea20000000a00 */
[----:B------:R-:W-:Y:S01]  /*0030*/  CS2R R4, SRZ ;  /* 0x0000000000047805 */ /* 0x000fe2000001ff00 */
[----:B------:R-:W-:Y:S01]  /*0040*/  ULDC.64 UR6, c[0x0][0x208] ;  /* 0x0000820000067ab9 */ /* 0x000fe20000000a00 */
[----:B------:R-:W3:Y:S01]  /*0050*/  S2R R8, SR_TID.X ;  /* 0x0000000000087919 */ /* 0x000ee20000002100 */
[----:B------:R-:W4:Y:S01]  /*0060*/  S2R R6, SR_CTAID.X ;  /* 0x0000000000067919 */ /* 0x000f220000002500 */
[----:B-1----:R-:W-:Y:S02]  /*0070*/  SHF.R.S32.HI R7, RZ, 0x1f, R0 ;  /* 0x0000001fff077819 */ /* 0x002fe40000011400 */
[----:B------:R-:W-:Y:S02]  /*0080*/  ISETP.GE.AND P0, PT, R0, 0x40, PT ;  /* 0x000000400000780c */ /* 0x000fe40003f06270 */
[----:B------:R-:W-:Y:S01]  /*0090*/  LEA.HI R2, R7, R0, RZ, 0x2 ;  /* 0x0000000007027211 */ /* 0x000fe200078f10ff */
[----:B---3--:R-:W-:-:S03]  /*00a0*/  IMAD.SHL.U32 R13, R8, 0x2, RZ ;  /* 0x00000002080d7824 */ /* 0x008fc600078e00ff */
[C---:B------:R-:W-:Y:S01]  /*00b0*/  LOP3.LUT R3, R2.reuse, 0x3ffffc, RZ, 0xc0, !PT ;  /* 0x003ffffc02037812 */ /* 0x040fe200078ec0ff */
[----:B------:R-:W-:Y:S01]  /*00c0*/  IMAD.SHL.U32 R2, R2, 0x800, RZ ;  /* 0x0000080002027824 */ /* 0x000fe200078e00ff */
[----:B------:R-:W-:-:S03]  /*00d0*/  LOP3.LUT R13, R13, 0xfe, RZ, 0xc0, !PT ;  /* 0x000000fe0d0d7812 */ /* 0x000fc600078ec0ff */
[----:B------:R-:W-:Y:S01]  /*00e0*/  IMAD.IADD R3, R0, 0x1, -R3 ;  /* 0x0000000100037824 */ /* 0x000fe200078e0a03 */
[----:B------:R-:W-:Y:S02]  /*00f0*/  LOP3.LUT R2, R2, 0xffffe000, RZ, 0xc0, !PT ;  /* 0xffffe00002027812 */ /* 0x000fe400078ec0ff */
[----:B----4-:R-:W-:-:S03]  /*0100*/  PRMT R9, R13, 0x6540, R6 ;  /* 0x000065400d097816 */ /* 0x010fc60000000006 */
[----:B------:R-:W-:Y:S01]  /*0110*/  IMAD R2, R3, 0x400, R2 ;  /* 0x0000040003027824 */ /* 0x000fe200078e0202 */
[----:B------:R-:W-:-:S03]  /*0120*/  ISETP.LT.AND P0, PT, R9, 0x200, !P0 ;  /* 0x000002000900780c */ /* 0x000fc60004701270 */
[----:B------:R-:W-:Y:S01]  /*0130*/  IMAD.IADD R23, R9, 0x1, R2 ;  /* 0x0000000109177824 */ /* 0x000fe200078e0202 */
[----:B------:R-:W-:-:S03]  /*0140*/  CS2R R2, SRZ ;  /* 0x0000000000027805 */ /* 0x000fc6000001ff00 */
[C---:B------:R-:W-:Y:S02]  /*0150*/  VIADD R19, R23.reuse, 0x200 ;  /* 0x0000020017137836 */ /* 0x040fe40000000000 */
[----:B--2---:R-:W-:-:S04]  /*0160*/  IMAD.WIDE R16, R23, 0x4, R10 ;  /* 0x0000000417107825 */ /* 0x004fc800078e020a */
[--C-:B------:R-:W-:Y:S01]  /*0170*/  IMAD.WIDE R18, R19, 0x4, R10.reuse ;  /* 0x0000000413127825 */ /* 0x100fe200078e020a */
[----:B------:R-:W2:Y:S03]  /*0180*/  @P0 LDG.E.EL.64 R2, desc[UR6][R16.64] ;  /* 0x0000000610020981 */ /* 0x000ea6000c2e1b00 */
[----:B------:R-:W-:Y:S01]  /*0190*/  VIADD R21, R23, 0x1000 ;  /* 0x0000100017157836 */ /* 0x000fe20000000000 */
[----:B------:R-:W2:Y:S01]  /*01a0*/  @P0 LDG.E.EL.64 R4, desc[UR6][R18.64] ;  /* 0x0000000612040981 */ /* 0x000ea2000c2e1b00 */
[----:B------:R-:W-:Y:S02]  /*01b0*/  CS2R R14, SRZ ;  /* 0x00000000000e7805 */ /* 0x000fe4000001ff00 */
[----:B------:R-:W-:-:S04]  /*01c0*/  IMAD.WIDE R20, R21, 0x4, R10 ;  /* 0x0000000415147825 */ /* 0x000fc800078e020a */
[----:B------:R-:W-:Y:S01]  /*01d0*/  VIADD R23, R23, 0x1200 ;  /* 0x0000120017177836 */ /* 0x000fe20000000000 */
[----:B------:R-:W3:Y:S03]  /*01e0*/  @P0 LDG.E.EL.64 R14, desc[UR6][R20.64] ;  /* 0x00000006140e0981 */ /* 0x000ee6000c2e1b00 */
[----:B------:R-:W-:Y:S01]  /*01f0*/  IMAD.WIDE R22, R23, 0x4, R10 ;  /* 0x0000000417167825 */ /* 0x000fe200078e020a */
[----:B------:R-:W-:-:S06]  /*0200*/  CS2R R10, SRZ ;  /* 0x00000000000a7805 */ /* 0x000fcc000001ff00 */
[----:B------:R-:W4:Y:S01]  /*0210*/  @P0 LDG.E.EL.64 R10, desc[UR6][R22.64] ;  /* 0x00000006160a0981 */ /* 0x000f22000c2e1b00 */
[----:B------:R-:W1:Y:S01]  /*0220*/  S2UR UR5, SR_CgaCtaId ;  /* 0x00000000000579c3 */ /* 0x000e620000008800 */
[----:B------:R-:W-:Y:S02]  /*0230*/  UMOV UR4, 0x400 ;  /* 0x0000040000047882 */ /* 0x000fe40000000000 */
[----:B-1----:R-:W-:-:S06]  /*0240*/  UPRMT UR4, UR5, 0x654, UR4 ;  /* 0x0000065405047896 */ /* 0x002fcc0008000004 */
[----:B------:R-:W-:Y:S02]  /*0250*/  LEA R13, R13, UR4, 0x2 ;  /* 0x000000040d0d7c11 */ /* 0x000fe4000f8e10ff */
[----:B------:R-:W-:Y:S02]  /*0260*/  LEA.HI R7, R7, R0, RZ, 0x4 ;  /* 0x0000000007077211 */ /* 0x000fe400078f20ff */
[C---:B--2---:R-:W-:Y:S02]  /*0270*/  FSETP.GT.AND P4, PT, R4.reuse, R2, PT ;  /* 0x000000020400720b */ /* 0x044fe40003f84000 */
[----:B------:R-:W-:Y:S02]  /*0280*/  FSETP.NAN.AND P1, PT, R4, R4, PT ;  /* 0x000000040400720b */ /* 0x000fe40003f28000 */
[----:B---3--:R-:W-:-:S09]  /*0290*/  FSETP.NAN.AND P2, PT, R14, R14, PT ;  /* 0x0000000e0e00720b */ /* 0x008fd20003f48000 */
[----:B------:R-:W-:-:S04]  /*02a0*/  @!P4 SEL R4, R4, R2, P1 ;  /* 0x000000020404c207 */ /* 0x000fc80000800000 */
[----:B------:R-:W-:Y:S02]  /*02b0*/  FSETP.GEU.AND P1, PT, R4, R14, PT ;  /* 0x0000000e0400720b */ /* 0x000fe40003f2e000 */
[----:B----4-:R-:W-:Y:S02]  /*02c0*/  FSETP.NAN.AND P5, PT, R10, R10, PT ;  /* 0x0000000a0a00720b */ /* 0x010fe40003fa8000 */
[----:B------:R-:W-:Y:S02]  /*02d0*/  @!P2 SEL R14, R14, R4, !P1 ;  /* 0x000000040e0ea207 */ /* 0x000fe40004800000 */
[----:B------:R-:W-:Y:S02]  /*02e0*/  FSETP.GT.AND P2, PT, R5, R3, PT ;  /* 0x000000030500720b */ /* 0x000fe40003f44000 */
[----:B------:R-:W-:Y:S02]  /*02f0*/  FSETP.GEU.AND P3, PT, R14, R10, PT ;  /* 0x0000000a0e00720b */ /* 0x000fe40003f6e000 */
[----:B------:R-:W-:-:S02]  /*0300*/  SEL R12, RZ, 0x1, !P4 ;  /* 0x00000001ff0c7807 */ /* 0x000fc40006000000 */
[----:B------:R-:W-:-:S03]  /*0310*/  FSETP.NAN.AND P4, PT, R5, R5, PT ;  /* 0x000000050500720b */ /* 0x000fc60003f88000 */
[----:B------:R-:W-:Y:S02]  /*0320*/  @!P5 SEL R10, R10, R14, !P3 ;  /* 0x0000000e0a0ad207 */ /* 0x000fe40005800000 */
[----:B------:R-:W-:Y:S02]  /*0330*/  FSETP.NAN.AND P5, PT, R15, R15, PT ;  /* 0x0000000f0f00720b */ /* 0x000fe40003fa8000 */
[----:B------:R-:W-:Y:S02]  /*0340*/  @!P2 SEL R5, R5, R3, P4 ;  /* 0x000000030505a207 */ /* 0x000fe40002000000 */
[----:B------:R-:W1:Y:S02]  /*0350*/  LDC.64 R2, c[0x0][0x218] ;  /* 0x00008600ff027b82 */ /* 0x000e640000000a00 */
[----:B------:R-:W-:-:S07]  /*0360*/  FSETP.GEU.AND P4, PT, R5, R15, PT ;  /* 0x0000000f0500720b */ /* 0x000fce0003f8e000 */
[----:B------:R-:W-:Y:S02]  /*0370*/  @!P5 SEL R15, R15, R5, !P4 ;  /* 0x000000050f0fd207 */ /* 0x000fe40006000000 */
[-C--:B------:R-:W-:Y:S02]  /*0380*/  FSETP.NAN.AND P5, PT, R11, R11.reuse, PT ;  /* 0x0000000b0b00720b */ /* 0x080fe40003fa8000 */
[----:B------:R-:W-:-:S11]  /*0390*/  FSETP.GEU.AND P6, PT, R15, R11, PT ;  /* 0x0000000b0f00720b */ /* 0x000fd60003fce000 */
[----:B------:R-:W-:-:S05]  /*03a0*/  @!P5 SEL R11, R11, R15, !P6 ;  /* 0x0000000f0b0bd207 */ /* 0x000fca0007000000 */
[----:B------:R2:W-:Y:S01]  /*03b0*/  STS.64 [R13], R10 ;  /* 0x0000000a0d007388 */ /* 0x0005e20000000a00 */
[----:B------:R-:W-:-:S04]  /*03c0*/  LOP3.LUT R15, R8, 0x7f, RZ, 0xc0, !PT ;  /* 0x0000007f080f7812 */ /* 0x000fc800078ec0ff */
[----:B------:R-:W-:Y:S01]  /*03d0*/  LEA R14, R15, UR4, 0x2 ;  /* 0x000000040f0e7c11 */ /* 0x000fe2000f8e10ff */
[----:B------:R-:W-:Y:S01]  /*03e0*/  BAR.SYNC.DEFER_BLOCKING 0x0 ;  /* 0x0000000000007b1d */ /* 0x000fe20000010000 */
[C---:B------:R-:W-:Y:S01]  /*03f0*/  IMAD.SHL.U32 R8, R7.reuse, 0x200, RZ ;  /* 0x0000020007087824 */ /* 0x040fe200078e00ff */
[----:B------:R-:W-:Y:S02]  /*0400*/  LOP3.LUT R7, R7, 0xfffffff0, RZ, 0xc0, !PT ;  /* 0xfffffff007077812 */ /* 0x000fe400078ec0ff */
[----:B------:R-:W-:Y:S02]  /*0410*/  PRMT R6, R15, 0x6540, R6 ;  /* 0x000065400f067816 */ /* 0x000fe40000000006 */
[----:B------:R-:W-:Y:S01]  /*0420*/  ISETP.GE.AND P5, PT, R0, 0x40, PT ;  /* 0x000000400000780c */ /* 0x000fe20003fa6270 */
[----:B------:R-:W-:Y:S01]  /*0430*/  ULDC.64 UR4, c[0x0][0x220] ;  /* 0x0000880000047ab9 */ /* 0x000fe20000000a00 */
[----:B------:R-:W3:Y:S04]  /*0440*/  LDS R4, [R14] ;  /* 0x000000000e047984 */ /* 0x000ee80000000800 */
[----:B------:R-:W4:Y:S01]  /*0450*/  LDS R5, [R14+0x200] ;  /* 0x000200000e057984 */ /* 0x000f220000000800 */
[----:B------:R-:W-:Y:S01]  /*0460*/  LOP3.LUT R8, R8, 0xffffe000, RZ, 0xc0, !PT ;  /* 0xffffe00008087812 */ /* 0x000fe200078ec0ff */
[----:B------:R-:W-:-:S03]  /*0470*/  IMAD R15, R0, 0x200, R9 ;  /* 0x00000200000f7824 */ /* 0x000fc600078e0209 */
[----:B------:R-:W-:Y:S02]  /*0480*/  IADD3 R9, R8, R0, -R7 ;  /* 0x0000000008097210 */ /* 0x000fe40007ffe807 */
[----:B------:R-:W-:Y:S02]  /*0490*/  LOP3.LUT R0, R6, 0x80, RZ, 0xfc, !PT ;  /* 0x0000008006007812 */ /* 0x000fe400078efcff */
[----:B------:R-:W-:Y:S02]  /*04a0*/  SEL R12, R12, 0x2, P1 ;  /* 0x000000020c0c7807 */ /* 0x000fe40000800000 */
[----:B------:R-:W-:Y:S02]  /*04b0*/  ISETP.LT.AND P1, PT, R6, 0x200, !P5 ;  /* 0x000002000600780c */ /* 0x000fe40006f21270 */
[----:B------:R-:W-:Y:S02]  /*04c0*/  SEL R7, RZ, 0x1, !P2 ;  /* 0x00000001ff077807 */ /* 0x000fe40005000000 */
[----:B------:R-:W-:Y:S01]  /*04d0*/  ISETP.LT.AND P2, PT, R0, 0x200, !P5 ;  /* 0x000002000000780c */ /* 0x000fe20006f41270 */
[----:B--2---:R-:W-:-:S02]  /*04e0*/  IMAD R11, R6, 0x10, R9 ;  /* 0x00000010060b7824 */ /* 0x004fc400078e0209 */
[----:B------:R-:W-:Y:S01]  /*04f0*/  IMAD R9, R0, 0x10, R9 ;  /* 0x0000001000097824 */ /* 0x000fe200078e0209 */
[----:B------:R-:W-:Y:S01]  /*0500*/  SEL R0, R7, 0x2, P4 ;  /* 0x0000000207007807 */ /* 0x000fe20002000000 */
[--C-:B-1----:R-:W-:Y:S01]  /*0510*/  IMAD.WIDE R6, R11, 0x4, R2.reuse ;  /* 0x000000040b067825 */ /* 0x102fe200078e0202 */
[----:B------:R-:W-:Y:S02]  /*0520*/  SEL R12, R12, 0x3, P3 ;  /* 0x000000030c0c7807 */ /* 0x000fe40001800000 */
[----:B------:R-:W-:Y:S01]  /*0530*/  IADD3 R8, P3, R15, UR4, RZ ;  /* 0x000000040f087c10 */ /* 0x000fe2000ff7e0ff */
[----:B------:R-:W-:Y:S01]  /*0540*/  IMAD.WIDE R2, R9, 0x4, R2 ;  /* 0x0000000409027825 */ /* 0x000fe200078e0202 */
[----:B------:R-:W-:Y:S02]  /*0550*/  SEL R11, R0, 0x3, P6 ;  /* 0x00000003000b7807 */ /* 0x000fe40003000000 */
[----:B------:R-:W-:-:S03]  /*0560*/  LEA.HI.X.SX32 R9, R15, UR5, 0x1, P3 ;  /* 0x000000050f097c11 */ /* 0x000fc600098f0eff */
[----:B------:R-:W-:Y:S01]  /*0570*/  IMAD R11, R11, 0x100, R12 ;  /* 0x000001000b0b7824 */ /* 0x000fe200078e020c */
[----:B---3--:R1:W-:Y:S04]  /*0580*/  @P1 STG.E desc[UR6][R6.64], R4 ;  /* 0x0000000406001986 */ /* 0x0083e8000c101906 */
[----:B----4-:R1:W-:Y:S01]  /*0590*/  @P2 STG.E desc[UR6][R2.64], R5 ;  /* 0x0000000502002986 */ /* 0x0103e2000c101906 */
[----:B------:R-:W-:Y:S05]  /*05a0*/  @!P0 EXIT ;  /* 0x000000000000894d */ /* 0x000fea0003800000 */
[----:B------:R-:W-:Y:S01]  /*05b0*/  STG.E.U16 desc[UR6][R8.64], R11 ;  /* 0x0000000b08007986 */ /* 0x000fe2000c101506 */
[----:B------:R-:W-:Y:S05]  /*05c0*/  EXIT ;  /* 0x000000000000794d */ /* 0x000fea0003800000 */
.L_x_0:
[----:B------:R-:W-:-:S00]  /*05d0*/  BRA `(.L_x_0) ;  /* 0xfffffffc00fc7947 */ /* 0x000fc0000383ffff */
[----:B------:R-:W-:-:S00]  /*05e0*/  NOP ;  /* 0x0000000000007918 */ /* 0x000fc00000000000 */
        /* <DEDUP_REMOVED lines=9> */
.L_x_1:


//--------------------- .nv.shared.triton_poi_fused_max_pool2d_with_indices_18 --------------------------
	.section	.nv.shared.triton_poi_fused_max_pool2d_with_indices_18,"aw",@nobits
	.sectionflags	@""
	.align	16
	.zero		1024


//--------------------- .nv.constant0.triton_poi_fused_max_pool2d_with_indices_18 --------------------------
	.section	.nv.constant0.triton_poi_fused_max_pool2d_with_indices_18,"a",@progbits
	.sectionflags	@""
	.align	4
.nv.constant0.triton_poi_fused_max_pool2d_with_indices_18:
	.zero		560
